//
// Generated by NVIDIA NVVM Compiler
//
// Compiler Build ID: CL-36424714
// Cuda compilation tools, release 13.0, V13.0.88
// Based on NVVM 20.0.0
//

.version 9.0
.target sm_100
.address_size 64

	// .globl	_Z20vectorAdditionKernelPdS_S_i

.visible .entry _Z20vectorAdditionKernelPdS_S_i(
	.param .u64 .ptr .align 1 _Z20vectorAdditionKernelPdS_S_i_param_0,
	.param .u64 .ptr .align 1 _Z20vectorAdditionKernelPdS_S_i_param_1,
	.param .u64 .ptr .align 1 _Z20vectorAdditionKernelPdS_S_i_param_2,
	.param .u32 _Z20vectorAdditionKernelPdS_S_i_param_3
)
{
	.reg .pred 	%p<2>;
	.reg .b32 	%r<6>;
	.reg .b64 	%rd<11>;
	.reg .b64 	%fd<4>;

	ld.param.u64 	%rd1, [_Z20vectorAdditionKernelPdS_S_i_param_0];
	ld.param.u64 	%rd2, [_Z20vectorAdditionKernelPdS_S_i_param_1];
	ld.param.u64 	%rd3, [_Z20vectorAdditionKernelPdS_S_i_param_2];
	ld.param.u32 	%r2, [_Z20vectorAdditionKernelPdS_S_i_param_3];
	mov.u32 	%r3, %ntid.x;
	mov.u32 	%r4, %ctaid.x;
	mov.u32 	%r5, %tid.x;
	mad.lo.s32 	%r1, %r3, %r4, %r5;
	setp.ge.s32 	%p1, %r1, %r2;
	@%p1 bra 	$L__BB0_2;
	cvta.to.global.u64 	%rd4, %rd1;
	cvta.to.global.u64 	%rd5, %rd2;
	cvta.to.global.u64 	%rd6, %rd3;
	mul.wide.s32 	%rd7, %r1, 8;
	add.s64 	%rd8, %rd4, %rd7;
	ld.global.f64 	%fd1, [%rd8];
	add.s64 	%rd9, %rd5, %rd7;
	ld.global.f64 	%fd2, [%rd9];
	add.f64 	%fd3, %fd1, %fd2;
	add.s64 	%rd10, %rd6, %rd7;
	st.global.f64 	[%rd10], %fd3;
$L__BB0_2:
	ret;

}
	// .globl	_Z17global_cudaMatAddPdS_S_m
.visible .entry _Z17global_cudaMatAddPdS_S_m(
	.param .u64 .ptr .align 1 _Z17global_cudaMatAddPdS_S_m_param_0,
	.param .u64 .ptr .align 1 _Z17global_cudaMatAddPdS_S_m_param_1,
	.param .u64 .ptr .align 1 _Z17global_cudaMatAddPdS_S_m_param_2,
	.param .u64 _Z17global_cudaMatAddPdS_S_m_param_3
)
{
	.reg .pred 	%p<3>;
	.reg .b32 	%r<20>;
	.reg .b64 	%rd<24>;
	.reg .b64 	%fd<4>;

	ld.param.u64 	%rd10, [_Z17global_cudaMatAddPdS_S_m_param_0];
	ld.param.u64 	%rd11, [_Z17global_cudaMatAddPdS_S_m_param_1];
	ld.param.u64 	%rd12, [_Z17global_cudaMatAddPdS_S_m_param_2];
	ld.param.u64 	%rd14, [_Z17global_cudaMatAddPdS_S_m_param_3];
	mov.u32 	%r1, %ntid.x;
	mov.u32 	%r11, %ctaid.x;
	mov.u32 	%r12, %tid.x;
	mad.lo.s32 	%r19, %r1, %r11, %r12;
	mov.u32 	%r3, %ntid.y;
	mov.u32 	%r13, %ctaid.y;
	mov.u32 	%r14, %tid.y;
	mad.lo.s32 	%r18, %r3, %r13, %r14;
	cvt.s64.s32 	%rd23, %r19;
	cvt.u64.u32 	%rd22, %r18;
	max.u64 	%rd15, %rd23, %rd22;
	setp.ge.u64 	%p1, %rd15, %rd14;
	@%p1 bra 	$L__BB1_3;
	mov.u32 	%r16, %nctaid.x;
	mul.lo.s32 	%r5, %r16, %r1;
	mov.u32 	%r17, %nctaid.y;
	mul.lo.s32 	%r6, %r17, %r3;
	cvta.to.global.u64 	%rd3, %rd10;
	cvta.to.global.u64 	%rd4, %rd11;
	cvta.to.global.u64 	%rd5, %rd12;
$L__BB1_2:
	mad.lo.s64 	%rd16, %rd23, %rd14, %rd22;
	shl.b64 	%rd17, %rd16, 3;
	add.s64 	%rd18, %rd3, %rd17;
	ld.global.f64 	%fd1, [%rd18];
	add.s64 	%rd19, %rd4, %rd17;
	ld.global.f64 	%fd2, [%rd19];
	add.f64 	%fd3, %fd1, %fd2;
	add.s64 	%rd20, %rd5, %rd17;
	st.global.f64 	[%rd20], %fd3;
	add.s32 	%r19, %r19, %r5;
	add.s32 	%r18, %r18, %r6;
	cvt.s64.s32 	%rd23, %r19;
	cvt.s64.s32 	%rd22, %r18;
	max.u64 	%rd21, %rd23, %rd22;
	setp.lt.u64 	%p2, %rd21, %rd14;
	@%p2 bra 	$L__BB1_2;
$L__BB1_3:
	ret;

}


// ===== COMPILED SASS (sm_100) =====

	.target	sm_100

	.elftype	@"ET_EXEC"


//--------------------- .note.nv.tkinfo           --------------------------
	.section	.note.nv.tkinfo,"",@"SHT_NOTE"
	.sectionflags	@"SHF_NOTE_NV_TKINFO"
	.tkinfo
        /*0018*/ 	.word	0x00000002
        /*0030*/ 	.string	""
        /*0030*/ 	.string	"ptxas"
        /*0030*/ 	.string	"Cuda compilation tools, release 13.0, V13.0.88"
        /*0030*/ 	.string	"Build cuda_13.0.r13.0/compiler.36424714_0"
        /*0030*/ 	.string	"-arch sm_100 -m 64 "



//--------------------- .note.nv.cuinfo           --------------------------
	.section	.note.nv.cuinfo,"",@"SHT_NOTE"
	.sectionflags	@"SHF_NOTE_NV_CUINFO"
        /*0018*/ 	.short	0x0002
        /*001a*/ 	.short	0x0064
        /*001c*/ 	.short	0x0082
	.zero		2


//--------------------- .nv.info                  --------------------------
	.section	.nv.info,"",@"SHT_CUDA_INFO"
	.align	4


	//----- nvinfo : EIATTR_REGCOUNT
	.align		4
        /*0000*/ 	.byte	0x04, 0x2f
        /*0002*/ 	.short	(.L_1 - .L_0)
	.align		4
.L_0:
        /*0004*/ 	.word	index@(_Z20vectorAdditionKernelPdS_S_i)
        /*0008*/ 	.word	0x0000000e


	//----- nvinfo : EIATTR_FRAME_SIZE
	.align		4
.L_1:
        /*000c*/ 	.byte	0x04, 0x11
        /*000e*/ 	.short	(.L_3 - .L_2)
	.align		4
.L_2:
        /*0010*/ 	.word	index@(_Z20vectorAdditionKernelPdS_S_i)
        /*0014*/ 	.word	0x00000000


	//----- nvinfo : EIATTR_REGCOUNT
	.align		4
.L_3:
        /*0018*/ 	.byte	0x04, 0x2f
        /*001a*/ 	.short	(.L_5 - .L_4)
	.align		4
.L_4:
        /*001c*/ 	.word	index@(_Z17global_cudaMatAddPdS_S_m)
        /*0020*/ 	.word	0x00000011


	//----- nvinfo : EIATTR_FRAME_SIZE
	.align		4
.L_5:
        /*0024*/ 	.byte	0x04, 0x11
        /*0026*/ 	.short	(.L_7 - .L_6)
	.align		4
.L_6:
        /*0028*/ 	.word	index@(_Z17global_cudaMatAddPdS_S_m)
        /*002c*/ 	.word	0x00000000


	//----- nvinfo : EIATTR_MIN_STACK_SIZE
	.align		4
.L_7:
        /*0030*/ 	.byte	0x04, 0x12
        /*0032*/ 	.short	(.L_9 - .L_8)
	.align		4
.L_8:
        /*0034*/ 	.word	index@(_Z17global_cudaMatAddPdS_S_m)
        /*0038*/ 	.word	0x00000000


	//----- nvinfo : EIATTR_MIN_STACK_SIZE
	.align		4
.L_9:
        /*003c*/ 	.byte	0x04, 0x12
        /*003e*/ 	.short	(.L_11 - .L_10)
	.align		4
.L_10:
        /*0040*/ 	.word	index@(_Z20vectorAdditionKernelPdS_S_i)
        /*0044*/ 	.word	0x00000000
.L_11:


//--------------------- .nv.compat                --------------------------
	.section	.nv.compat,"",@"SHT_CUDA_COMPAT_INFO"
	.align	4
        /*0000*/ 	.byte	0x02, 0x09, 0x00, 0x00, 0x02, 0x02, 0x01, 0x00, 0x02, 0x05, 0x05, 0x00, 0x03, 0x07, 0x01, 0x01
        /*0010*/ 	.byte	0x02, 0x03, 0x00, 0x00, 0x02, 0x06, 0x01, 0x00, 0x04, 0x0b, 0x08, 0x00, 0x01, 0x00, 0x00, 0x00
        /*0020*/ 	.byte	0x00, 0x00, 0x00, 0x00


//--------------------- .nv.info._Z17global_cudaMatAddPdS_S_m --------------------------
	.section	.nv.info._Z17global_cudaMatAddPdS_S_m,"",@"SHT_CUDA_INFO"
	.sectionflags	@""
	.align	4


	//----- nvinfo : EIATTR_CUDA_API_VERSION
	.align		4
        /*0000*/ 	.byte	0x04, 0x37
        /*0002*/ 	.short	(.L_13 - .L_12)
.L_12:
        /*0004*/ 	.word	0x00000082


	//----- nvinfo : EIATTR_KPARAM_INFO
	.align		4
.L_13:
        /*0008*/ 	.byte	0x04, 0x17
        /*000a*/ 	.short	(.L_15 - .L_14)
.L_14:
        /*000c*/ 	.word	0x00000000
        /*0010*/ 	.short	0x0003
        /*0012*/ 	.short	0x0018
        /*0014*/ 	.byte	0x00, 0xf0, 0x21, 0x00


	//----- nvinfo : EIATTR_KPARAM_INFO
	.align		4
.L_15:
        /*0018*/ 	.byte	0x04, 0x17
        /*001a*/ 	.short	(.L_17 - .L_16)
.L_16:
        /*001c*/ 	.word	0x00000000
        /*0020*/ 	.short	0x0002
        /*0022*/ 	.short	0x0010
        /*0024*/ 	.byte	0x00, 0xf5, 0x21, 0x00


	//----- nvinfo : EIATTR_KPARAM_INFO
	.align		4
.L_17:
        /*0028*/ 	.byte	0x04, 0x17
        /*002a*/ 	.short	(.L_19 - .L_18)
.L_18:
        /*002c*/ 	.word	0x00000000
        /*0030*/ 	.short	0x0001
        /*0032*/ 	.short	0x0008
        /*0034*/ 	.byte	0x00, 0xf5, 0x21, 0x00


	//----- nvinfo : EIATTR_KPARAM_INFO
	.align		4
.L_19:
        /*0038*/ 	.byte	0x04, 0x17
        /*003a*/ 	.short	(.L_21 - .L_20)
.L_20:
        /*003c*/ 	.word	0x00000000
        /*0040*/ 	.short	0x0000
        /*0042*/ 	.short	0x0000
        /*0044*/ 	.byte	0x00, 0xf5, 0x21, 0x00


	//----- nvinfo : EIATTR_SPARSE_MMA_MASK
	.align		4
.L_21:
        /*0048*/ 	.byte	0x03, 0x50
        /*004a*/ 	.short	0x0000


	//----- nvinfo : EIATTR_MAXREG_COUNT
	.align		4
        /*004c*/ 	.byte	0x03, 0x1b
        /*004e*/ 	.short	0x00ff


	//----- nvinfo : EIATTR_MERCURY_ISA_VERSION
	.align		4
        /*0050*/ 	.byte	0x03, 0x5f
        /*0052*/ 	.short	0x0101


	//----- nvinfo : EIATTR_VRC_CTA_INIT_COUNT
	.align		4
        /*0054*/ 	.byte	0x02, 0x4a
	.zero		1
	.zero		1


	//----- nvinfo : EIATTR_EXIT_INSTR_OFFSETS
	.align		4
        /*0058*/ 	.byte	0x04, 0x1c
        /*005a*/ 	.short	(.L_23 - .L_22)


	//   ....[0]....
.L_22:
        /*005c*/ 	.word	0x00000110


	//   ....[1]....
        /*0060*/ 	.word	0x000003f0


	//----- nvinfo : EIATTR_CRS_STACK_SIZE
	.align		4
.L_23:
        /*0064*/ 	.byte	0x04, 0x1e
        /*0066*/ 	.short	(.L_25 - .L_24)
.L_24:
        /*0068*/ 	.word	0x00000000


	//----- nvinfo : EIATTR_CBANK_PARAM_SIZE
	.align		4
.L_25:
        /*006c*/ 	.byte	0x03, 0x19
        /*006e*/ 	.short	0x0020


	//----- nvinfo : EIATTR_PARAM_CBANK
	.align		4
        /*0070*/ 	.byte	0x04, 0x0a
        /*0072*/ 	.short	(.L_27 - .L_26)
	.align		4
.L_26:
        /*0074*/ 	.word	index@(.nv.constant0._Z17global_cudaMatAddPdS_S_m)
        /*0078*/ 	.short	0x0380
        /*007a*/ 	.short	0x0020


	//----- nvinfo : EIATTR_SW_WAR
	.align		4
.L_27:
        /*007c*/ 	.byte	0x04, 0x36
        /*007e*/ 	.short	(.L_29 - .L_28)
.L_28:
        /*0080*/ 	.word	0x00000008
.L_29:


//--------------------- .nv.info._Z20vectorAdditionKernelPdS_S_i --------------------------
	.section	.nv.info._Z20vectorAdditionKernelPdS_S_i,"",@"SHT_CUDA_INFO"
	.sectionflags	@""
	.align	4


	//----- nvinfo : EIATTR_CUDA_API_VERSION
	.align		4
        /*0000*/ 	.byte	0x04, 0x37
        /*0002*/ 	.short	(.L_31 - .L_30)
.L_30:
        /*0004*/ 	.word	0x00000082


	//----- nvinfo : EIATTR_KPARAM_INFO
	.align		4
.L_31:
        /*0008*/ 	.byte	0x04, 0x17
        /*000a*/ 	.short	(.L_33 - .L_32)
.L_32:
        /*000c*/ 	.word	0x00000000
        /*0010*/ 	.short	0x0003
        /*0012*/ 	.short	0x0018
        /*0014*/ 	.byte	0x00, 0xf0, 0x11, 0x00


	//----- nvinfo : EIATTR_KPARAM_INFO
	.align		4
.L_33:
        /*0018*/ 	.byte	0x04, 0x17
        /*001a*/ 	.short	(.L_35 - .L_34)
.L_34:
        /*001c*/ 	.word	0x00000000
        /*0020*/ 	.short	0x0002
        /*0022*/ 	.short	0x0010
        /*0024*/ 	.byte	0x00, 0xf5, 0x21, 0x00


	//----- nvinfo : EIATTR_KPARAM_INFO
	.align		4
.L_35:
        /*0028*/ 	.byte	0x04, 0x17
        /*002a*/ 	.short	(.L_37 - .L_36)
.L_36:
        /*002c*/ 	.word	0x00000000
        /*0030*/ 	.short	0x0001
        /*0032*/ 	.short	0x0008
        /*0034*/ 	.byte	0x00, 0xf5, 0x21, 0x00


	//----- nvinfo : EIATTR_KPARAM_INFO
	.align		4
.L_37:
        /*0038*/ 	.byte	0x04, 0x17
        /*003a*/ 	.short	(.L_39 - .L_38)
.L_38:
        /*003c*/ 	.word	0x00000000
        /*0040*/ 	.short	0x0000
        /*0042*/ 	.short	0x0000
        /*0044*/ 	.byte	0x00, 0xf5, 0x21, 0x00


	//----- nvinfo : EIATTR_SPARSE_MMA_MASK
	.align		4
.L_39:
        /*0048*/ 	.byte	0x03, 0x50
        /*004a*/ 	.short	0x0000


	//----- nvinfo : EIATTR_MAXREG_COUNT
	.align		4
        /*004c*/ 	.byte	0x03, 0x1b
        /*004e*/ 	.short	0x00ff


	//----- nvinfo : EIATTR_MERCURY_ISA_VERSION
	.align		4
        /*0050*/ 	.byte	0x03, 0x5f
        /*0052*/ 	.short	0x0101


	//----- nvinfo : EIATTR_VRC_CTA_INIT_COUNT
	.align		4
        /*0054*/ 	.byte	0x02, 0x4a
	.zero		1
	.zero		1


	//----- nvinfo : EIATTR_EXIT_INSTR_OFFSETS
	.align		4
        /*0058*/ 	.byte	0x04, 0x1c
        /*005a*/ 	.short	(.L_41 - .L_40)


	//   ....[0]....
.L_40:
        /*005c*/ 	.word	0x00000070


	//   ....[1]....
        /*0060*/ 	.word	0x00000130


	//----- nvinfo : EIATTR_CBANK_PARAM_SIZE
	.align		4
.L_41:
        /*0064*/ 	.byte	0x03, 0x19
        /*0066*/ 	.short	0x001c


	//----- nvinfo : EIATTR_PARAM_CBANK
	.align		4
        /*0068*/ 	.byte	0x04, 0x0a
        /*006a*/ 	.short	(.L_43 - .L_42)
	.align		4
.L_42:
        /*006c*/ 	.word	index@(.nv.constant0._Z20vectorAdditionKernelPdS_S_i)
        /*0070*/ 	.short	0x0380
        /*0072*/ 	.short	0x001c


	//----- nvinfo : EIATTR_SW_WAR
	.align		4
.L_43:
        /*0074*/ 	.byte	0x04, 0x36
        /*0076*/ 	.short	(.L_45 - .L_44)
.L_44:
        /*0078*/ 	.word	0x00000008
.L_45:


//--------------------- .nv.callgraph             --------------------------
	.section	.nv.callgraph,"",@"SHT_CUDA_CALLGRAPH"
	.align	4
	.sectionentsize	8
	.align		4
        /*0000*/ 	.word	0x00000000
	.align		4
        /*0004*/ 	.word	0xffffffff
	.align		4
        /*0008*/ 	.word	0x00000000
	.align		4
        /*000c*/ 	.word	0xfffffffe
	.align		4
        /*0010*/ 	.word	0x00000000
	.align		4
        /*0014*/ 	.word	0xfffffffd
	.align		4
        /*0018*/ 	.word	0x00000000
	.align		4
        /*001c*/ 	.word	0xfffffffc


//--------------------- .text._Z17global_cudaMatAddPdS_S_m --------------------------
	.section	.text._Z17global_cudaMatAddPdS_S_m,"ax",@progbits
	.align	128
        .global         _Z17global_cudaMatAddPdS_S_m
        .type           _Z17global_cudaMatAddPdS_S_m,@function
        .size           _Z17global_cudaMatAddPdS_S_m,(.L_x_4 - _Z17global_cudaMatAddPdS_S_m)
        .other          _Z17global_cudaMatAddPdS_S_m,@"STO_CUDA_ENTRY STV_DEFAULT"
_Z17global_cudaMatAddPdS_S_m:
.text._Z17global_cudaMatAddPdS_S_m:
[----:B------:R-:W-:Y:S01]  /*0000*/  LDC R1, c[0x0][0x37c] ;  /* 0x0000df00ff017b82 */ /* 0x000fe20000000800 */
[----:B------:R-:W0:Y:S01]  /*0010*/  S2R R0, SR_CTAID.X ;  /* 0x0000000000007919 */ /* 0x000e220000002500 */
[----:B------:R-:W0:Y:S01]  /*0020*/  LDCU UR4, c[0x0][0x360] ;  /* 0x00006c00ff0477ac */ /* 0x000e220008000800 */
[----:B------:R-:W0:Y:S01]  /*0030*/  S2R R3, SR_TID.X ;  /* 0x0000000000037919 */ /* 0x000e220000002100 */
[----:B------:R-:W1:Y:S01]  /*0040*/  LDCU UR5, c[0x0][0x364] ;  /* 0x00006c80ff0577ac */ /* 0x000e620008000800 */
[----:B------:R-:W1:Y:S01]  /*0050*/  S2R R2, SR_CTAID.Y ;  /* 0x0000000000027919 */ /* 0x000e620000002600 */
[----:B------:R-:W2:Y:S01]  /*0060*/  LDCU.64 UR10, c[0x0][0x398] ;  /* 0x00007300ff0a77ac */ /* 0x000ea20008000a00 */
[----:B------:R-:W1:Y:S01]  /*0070*/  S2R R5, SR_TID.Y ;  /* 0x0000000000057919 */ /* 0x000e620000002200 */
[----:B0-----:R-:W-:Y:S02]  /*0080*/  IMAD R0, R0, UR4, R3 ;  /* 0x0000000400007c24 */ /* 0x001fe4000f8e0203 */
[----:B-1----:R-:W-:-:S03]  /*0090*/  IMAD R3, R2, UR5, R5 ;  /* 0x0000000502037c24 */ /* 0x002fc6000f8e0205 */
[----:B------:R-:W-:Y:S02]  /*00a0*/  SHF.R.S32.HI R2, RZ, 0x1f, R0 ;  /* 0x0000001fff027819 */ /* 0x000fe40000011400 */
[----:B------:R-:W-:-:S04]  /*00b0*/  ISETP.GT.U32.AND P0, PT, R0, R3, PT ;  /* 0x000000030000720c */ /* 0x000fc80003f04070 */
[----:B------:R-:W-:-:S04]  /*00c0*/  ISETP.GT.U32.AND.EX P0, PT, R2, RZ, PT, P0 ;  /* 0x000000ff0200720c */ /* 0x000fc80003f04100 */
[----:B------:R-:W-:Y:S02]  /*00d0*/  SEL R4, R0, R3, P0 ;  /* 0x0000000300047207 */ /* 0x000fe40000000000 */
[----:B------:R-:W-:Y:S02]  /*00e0*/  SEL R5, R2, RZ, P0 ;  /* 0x000000ff02057207 */ /* 0x000fe40000000000 */
[----:B--2---:R-:W-:-:S04]  /*00f0*/  ISETP.GE.U32.AND P0, PT, R4, UR10, PT ;  /* 0x0000000a04007c0c */ /* 0x004fc8000bf06070 */
[----:B------:R-:W-:-:S13]  /*0100*/  ISETP.GE.U32.AND.EX P0, PT, R5, UR11, PT, P0 ;  /* 0x0000000b05007c0c */ /* 0x000fda000bf06100 */
[----:B------:R-:W-:Y:S05]  /*0110*/  @P0 EXIT ;  /* 0x000000000000094d */ /* 0x000fea0003800000 */
[----:B------:R-:W0:Y:S01]  /*0120*/  LDCU UR6, c[0x0][0x370] ;  /* 0x00006e00ff0677ac */ /* 0x000e220008000800 */
[----:B------:R-:W-:Y:S01]  /*0130*/  BSSY.RECONVERGENT B0, `(.L_x_0) ;  /* 0x000002b000007945 */ /* 0x000fe20003800200 */
[----:B------:R-:W-:Y:S01]  /*0140*/  IMAD.MOV.U32 R13, RZ, RZ, R2 ;  /* 0x000000ffff0d7224 */ /* 0x000fe200078e0002 */
[----:B------:R-:W1:Y:S01]  /*0150*/  LDCU UR7, c[0x0][0x374] ;  /* 0x00006e80ff0777ac */ /* 0x000e620008000800 */
[----:B------:R-:W-:Y:S02]  /*0160*/  IMAD.MOV.U32 R14, RZ, RZ, R0 ;  /* 0x000000ffff0e7224 */ /* 0x000fe400078e0000 */
[--C-:B------:R-:W-:Y:S01]  /*0170*/  IMAD.MOV.U32 R10, RZ, RZ, R3.reuse ;  /* 0x000000ffff0a7224 */ /* 0x100fe200078e0003 */
[----:B------:R-:W2:Y:S01]  /*0180*/  LDCU.64 UR8, c[0x0][0x358] ;  /* 0x00006b00ff0877ac */ /* 0x000ea20008000a00 */
[----:B------:R-:W-:Y:S02]  /*0190*/  IMAD.MOV.U32 R11, RZ, RZ, R3 ;  /* 0x000000ffff0b7224 */ /* 0x000fe400078e0003 */
[----:B------:R-:W-:Y:S01]  /*01a0*/  IMAD.MOV.U32 R12, RZ, RZ, RZ ;  /* 0x000000ffff0c7224 */ /* 0x000fe200078e00ff */
[----:B------:R-:W3:Y:S01]  /*01b0*/  LDCU.64 UR16, c[0x0][0x390] ;  /* 0x00007200ff1077ac */ /* 0x000ee20008000a00 */
[----:B------:R-:W4:Y:S01]  /*01c0*/  LDCU.128 UR12, c[0x0][0x380] ;  /* 0x00007000ff0c77ac */ /* 0x000f220008000c00 */
[----:B0-----:R-:W-:-:S02]  /*01d0*/  UIMAD UR4, UR4, UR6, URZ ;  /* 0x00000006040472a4 */ /* 0x001fc4000f8e02ff */
[----:B-1----:R-:W-:-:S12]  /*01e0*/  UIMAD UR5, UR5, UR7, URZ ;  /* 0x00000007050572a4 */ /* 0x002fd8000f8e02ff */
.L_x_1:
[----:B------:R-:W-:Y:S02]  /*01f0*/  IMAD R13, R13, UR10, RZ ;  /* 0x0000000a0d0d7c24 */ /* 0x000fe4000f8e02ff */
[----:B------:R-:W-:Y:S02]  /*0200*/  IMAD.MOV.U32 R2, RZ, RZ, R11 ;  /* 0x000000ffff027224 */ /* 0x000fe400078e000b */
[----:B------:R-:W-:Y:S02]  /*0210*/  IMAD.MOV.U32 R3, RZ, RZ, R12 ;  /* 0x000000ffff037224 */ /* 0x000fe400078e000c */
[C---:B------:R-:W-:Y:S02]  /*0220*/  IMAD R9, R14.reuse, UR11, R13 ;  /* 0x0000000b0e097c24 */ /* 0x040fe4000f8e020d */
[----:B------:R-:W-:-:S04]  /*0230*/  IMAD.WIDE.U32 R2, R14, UR10, R2 ;  /* 0x0000000a0e027c25 */ /* 0x000fc8000f8e0002 */
[----:B------:R-:W-:Y:S02]  /*0240*/  IMAD.IADD R9, R3, 0x1, R9 ;  /* 0x0000000103097824 */ /* 0x000fe400078e0209 */
[----:B------:R-:W-:-:S03]  /*0250*/  IMAD.SHL.U32 R8, R2, 0x8, RZ ;  /* 0x0000000802087824 */ /* 0x000fc600078e00ff */
[----:B------:R-:W-:Y:S02]  /*0260*/  SHF.L.U64.HI R9, R2, 0x3, R9 ;  /* 0x0000000302097819 */ /* 0x000fe40000010209 */
[C---:B----4-:R-:W-:Y:S02]  /*0270*/  IADD3 R4, P1, PT, R8.reuse, UR14, RZ ;  /* 0x0000000e08047c10 */ /* 0x050fe4000ff3e0ff */
[----:B------:R-:W-:Y:S02]  /*0280*/  IADD3 R6, P0, PT, R8, UR12, RZ ;  /* 0x0000000c08067c10 */ /* 0x000fe4000ff1e0ff */
[C---:B------:R-:W-:Y:S02]  /*0290*/  IADD3.X R5, PT, PT, R9.reuse, UR15, RZ, P1, !PT ;  /* 0x0000000f09057c10 */ /* 0x040fe40008ffe4ff */
[----:B------:R-:W-:-:S04]  /*02a0*/  IADD3.X R7, PT, PT, R9, UR13, RZ, P0, !PT ;  /* 0x0000000d09077c10 */ /* 0x000fc800087fe4ff */
[----:B--2---:R-:W2:Y:S04]  /*02b0*/  LDG.E.64 R4, desc[UR8][R4.64] ;  /* 0x0000000804047981 */ /* 0x004ea8000c1e1b00 */
[----:B------:R-:W2:Y:S01]  /*02c0*/  LDG.E.64 R2, desc[UR8][R6.64] ;  /* 0x0000000806027981 */ /* 0x000ea2000c1e1b00 */
[----:B------:R-:W-:Y:S02]  /*02d0*/  VIADD R11, R10, UR5 ;  /* 0x000000050a0b7c36 */ /* 0x000fe40008000000 */
[----:B------:R-:W-:Y:S01]  /*02e0*/  VIADD R14, R0, UR4 ;  /* 0x00000004000e7c36 */ /* 0x000fe20008000000 */
[----:B---3--:R-:W-:Y:S02]  /*02f0*/  IADD3 R8, P1, PT, R8, UR16, RZ ;  /* 0x0000001008087c10 */ /* 0x008fe4000ff3e0ff */
[----:B------:R-:W-:-:S02]  /*0300*/  SHF.R.S32.HI R12, RZ, 0x1f, R11 ;  /* 0x0000001fff0c7819 */ /* 0x000fc4000001140b */
[----:B------:R-:W-:Y:S02]  /*0310*/  ISETP.GT.U32.AND P0, PT, R14, R11, PT ;  /* 0x0000000b0e00720c */ /* 0x000fe40003f04070 */
[----:B------:R-:W-:Y:S02]  /*0320*/  SHF.R.S32.HI R13, RZ, 0x1f, R14 ;  /* 0x0000001fff0d7819 */ /* 0x000fe4000001140e */
[----:B------:R-:W-:Y:S02]  /*0330*/  IADD3.X R9, PT, PT, R9, UR17, RZ, P1, !PT ;  /* 0x0000001109097c10 */ /* 0x000fe40008ffe4ff */
[----:B------:R-:W-:-:S04]  /*0340*/  ISETP.GT.U32.AND.EX P0, PT, R13, R12, PT, P0 ;  /* 0x0000000c0d00720c */ /* 0x000fc80003f04100 */
[----:B------:R-:W-:Y:S01]  /*0350*/  SEL R0, R14, R11, P0 ;  /* 0x0000000b0e007207 */ /* 0x000fe20000000000 */
[----:B------:R-:W-:Y:S01]  /*0360*/  IMAD.MOV.U32 R10, RZ, RZ, R11 ;  /* 0x000000ffff0a7224 */ /* 0x000fe200078e000b */
[----:B--2---:R-:W-:Y:S01]  /*0370*/  DADD R2, R2, R4 ;  /* 0x0000000002027229 */ /* 0x004fe20000000004 */
[----:B------:R-:W-:Y:S02]  /*0380*/  SEL R4, R13, R12, P0 ;  /* 0x0000000c0d047207 */ /* 0x000fe40000000000 */
[----:B------:R-:W-:-:S04]  /*0390*/  ISETP.GE.U32.AND P0, PT, R0, UR10, PT ;  /* 0x0000000a00007c0c */ /* 0x000fc8000bf06070 */
[----:B------:R0:W-:Y:S01]  /*03a0*/  STG.E.64 desc[UR8][R8.64], R2 ;  /* 0x0000000208007986 */ /* 0x0001e2000c101b08 */
[----:B------:R-:W-:Y:S01]  /*03b0*/  ISETP.GE.U32.AND.EX P0, PT, R4, UR11, PT, P0 ;  /* 0x0000000b04007c0c */ /* 0x000fe2000bf06100 */
[----:B------:R-:W-:-:S12]  /*03c0*/  IMAD.MOV.U32 R0, RZ, RZ, R14 ;  /* 0x000000ffff007224 */ /* 0x000fd800078e000e */
[----:B0-----:R-:W-:Y:S05]  /*03d0*/  @!P0 BRA `(.L_x_1) ;  /* 0xfffffffc00848947 */ /* 0x001fea000383ffff */
[----:B------:R-:W-:Y:S05]  /*03e0*/  BSYNC.RECONVERGENT B0 ;  /* 0x0000000000007941 */ /* 0x000fea0003800200 */
.L_x_0:
[----:B------:R-:W-:Y:S05]  /*03f0*/  EXIT ;  /* 0x000000000000794d */ /* 0x000fea0003800000 */
.L_x_2:
[----:B------:R-:W-:-:S00]  /*0400*/  BRA `(.L_x_2) ;  /* 0xfffffffc00fc7947 */ /* 0x000fc0000383ffff */
[----:B------:R-:W-:-:S00]  /*0410*/  NOP ;  /* 0x0000000000007918 */ /* 0x000fc00000000000 */
        /* <DEDUP_REMOVED lines=14> */
.L_x_4:


//--------------------- .text._Z20vectorAdditionKernelPdS_S_i --------------------------
	.section	.text._Z20vectorAdditionKernelPdS_S_i,"ax",@progbits
	.align	128
        .global         _Z20vectorAdditionKernelPdS_S_i
        .type           _Z20vectorAdditionKernelPdS_S_i,@function
        .size           _Z20vectorAdditionKernelPdS_S_i,(.L_x_5 - _Z20vectorAdditionKernelPdS_S_i)
        .other          _Z20vectorAdditionKernelPdS_S_i,@"STO_CUDA_ENTRY STV_DEFAULT"
_Z20vectorAdditionKernelPdS_S_i:
.text._Z20vectorAdditionKernelPdS_S_i:
[----:B------:R-:W-:Y:S01]  /*0000*/  LDC R1, c[0x0][0x37c] ;  /* 0x0000df00ff017b82 */ /* 0x000fe20000000800 */
[----:B------:R-:W0:Y:S01]  /*0010*/  S2R R11, SR_CTAID.X ;  /* 0x00000000000b7919 */ /* 0x000e220000002500 */
[----:B------:R-:W0:Y:S01]  /*0020*/  LDCU UR4, c[0x0][0x360] ;  /* 0x00006c00ff0477ac */ /* 0x000e220008000800 */
[----:B------:R-:W0:Y:S01]  /*0030*/  S2R R0, SR_TID.X ;  /* 0x0000000000007919 */ /* 0x000e220000002100 */
[----:B------:R-:W1:Y:S01]  /*0040*/  LDCU UR5, c[0x0][0x398] ;  /* 0x00007300ff0577ac */ /* 0x000e620008000800 */
[----:B0-----:R-:W-:-:S05]  /*0050*/  IMAD R11, R11, UR4, R0 ;  /* 0x000000040b0b7c24 */ /* 0x001fca000f8e0200 */
[----:B-1----:R-:W-:-:S13]  /*0060*/  ISETP.GE.AND P0, PT, R11, UR5, PT ;  /* 0x000000050b007c0c */ /* 0x002fda000bf06270 */
[----:B------:R-:W-:Y:S05]  /*0070*/  @P0 EXIT ;  /* 0x000000000000094d */ /* 0x000fea0003800000 */
[----:B------:R-:W0:Y:S01]  /*0080*/  LDC.64 R2, c[0x0][0x380] ;  /* 0x0000e000ff027b82 */ /* 0x000e220000000a00 */
[----:B------:R-:W1:Y:S07]  /*0090*/  LDCU.64 UR4, c[0x0][0x358] ;  /* 0x00006b00ff0477ac */ /* 0x000e6e0008000a00 */
[----:B------:R-:W2:Y:S08]  /*00a0*/  LDC.64 R4, c[0x0][0x388] ;  /* 0x0000e200ff047b82 */ /* 0x000eb00000000a00 */
[----:B------:R-:W3:Y:S01]  /*00b0*/  LDC.64 R8, c[0x0][0x390] ;  /* 0x0000e400ff087b82 */ /* 0x000ee20000000a00 */
[----:B0-----:R-:W-:-:S06]  /*00c0*/  IMAD.WIDE R2, R11, 0x8, R2 ;  /* 0x000000080b027825 */ /* 0x001fcc00078e0202 */
[----:B-1----:R-:W4:Y:S01]  /*00d0*/  LDG.E.64 R2, desc[UR4][R2.64] ;  /* 0x0000000402027981 */ /* 0x002f22000c1e1b00 */
[----:B--2---:R-:W-:-:S06]  /*00e0*/  IMAD.WIDE R4, R11, 0x8, R4 ;  /* 0x000000080b047825 */ /* 0x004fcc00078e0204 */
[----:B------:R-:W4:Y:S01]  /*00f0*/  LDG.E.64 R4, desc[UR4][R4.64] ;  /* 0x0000000404047981 */ /* 0x000f22000c1e1b00 */
[----:B---3--:R-:W-:Y:S01]  /*0100*/  IMAD.WIDE R8, R11, 0x8, R8 ;  /* 0x000000080b087825 */ /* 0x008fe200078e0208 */
[----:B----4-:R-:W-:-:S07]  /*0110*/  DADD R6, R2, R4 ;  /* 0x0000000002067229 */ /* 0x010fce0000000004 */
[----:B------:R-:W-:Y:S01]  /*0120*/  STG.E.64 desc[UR4][R8.64], R6 ;  /* 0x0000000608007986 */ /* 0x000fe2000c101b04 */
[----:B------:R-:W-:Y:S05]  /*0130*/  EXIT ;  /* 0x000000000000794d */ /* 0x000fea0003800000 */
.L_x_3:
        /* <DEDUP_REMOVED lines=12> */
.L_x_5:


//--------------------- .nv.shared.reserved.0     --------------------------
	.section	.nv.shared.reserved.0,"aw",@nobits
	.weak		__nv_reservedSMEM_offset_0_alias
	.size		__nv_reservedSMEM_offset_0_alias, 0, 64
	.other		__nv_reservedSMEM_offset_0_alias,@"STO_CUDA_RESERVED_SHARED STV_DEFAULT"
__nv_reservedSMEM_offset_0_alias:
	.zero		0
	.zero		64


//--------------------- .nv.constant0._Z17global_cudaMatAddPdS_S_m --------------------------
	.section	.nv.constant0._Z17global_cudaMatAddPdS_S_m,"a",@progbits
	.sectionflags	@""
	.align	4
.nv.constant0._Z17global_cudaMatAddPdS_S_m:
	.zero		928


//--------------------- .nv.constant0._Z20vectorAdditionKernelPdS_S_i --------------------------
	.section	.nv.constant0._Z20vectorAdditionKernelPdS_S_i,"a",@progbits
	.sectionflags	@""
	.align	4
.nv.constant0._Z20vectorAdditionKernelPdS_S_i:
	.zero		924


//--------------------- SYMBOLS --------------------------

	.type		.nv.reservedSmem.offset0,@object
	.size		.nv.reservedSmem.offset0,0x4
